//
// Generated by NVIDIA NVVM Compiler
//
// Compiler Build ID: CL-36424714
// Cuda compilation tools, release 13.0, V13.0.88
// Based on NVVM 20.0.0
//

.version 9.0
.target sm_100
.address_size 64

	// .globl	_Z18kernel_conv_filterPfS_S_

.visible .entry _Z18kernel_conv_filterPfS_S_(
	.param .u64 .ptr .align 1 _Z18kernel_conv_filterPfS_S__param_0,
	.param .u64 .ptr .align 1 _Z18kernel_conv_filterPfS_S__param_1,
	.param .u64 .ptr .align 1 _Z18kernel_conv_filterPfS_S__param_2
)
{
	.reg .b32 	%r<9>;
	.reg .b32 	%f<76>;
	.reg .b64 	%rd<13>;

	ld.param.u64 	%rd1, [_Z18kernel_conv_filterPfS_S__param_0];
	ld.param.u64 	%rd2, [_Z18kernel_conv_filterPfS_S__param_1];
	ld.param.u64 	%rd3, [_Z18kernel_conv_filterPfS_S__param_2];
	cvta.to.global.u64 	%rd4, %rd3;
	cvta.to.global.u64 	%rd5, %rd1;
	mov.u32 	%r1, %tid.y;
	mov.u32 	%r2, %tid.x;
	mov.u32 	%r3, %ctaid.x;
	mul.lo.s32 	%r4, %r3, 25;
	mad.lo.s32 	%r5, %r1, 28, %r2;
	mul.wide.u32 	%rd6, %r5, 4;
	add.s64 	%rd7, %rd5, %rd6;
	ld.global.f32 	%f1, [%rd7];
	mul.wide.s32 	%rd8, %r4, 4;
	add.s64 	%rd9, %rd4, %rd8;
	ld.global.f32 	%f2, [%rd9];
	fma.rn.f32 	%f3, %f1, %f2, 0f00000000;
	ld.global.f32 	%f4, [%rd7+4];
	ld.global.f32 	%f5, [%rd9+4];
	fma.rn.f32 	%f6, %f4, %f5, %f3;
	ld.global.f32 	%f7, [%rd7+8];
	ld.global.f32 	%f8, [%rd9+8];
	fma.rn.f32 	%f9, %f7, %f8, %f6;
	ld.global.f32 	%f10, [%rd7+12];
	ld.global.f32 	%f11, [%rd9+12];
	fma.rn.f32 	%f12, %f10, %f11, %f9;
	ld.global.f32 	%f13, [%rd7+16];
	ld.global.f32 	%f14, [%rd9+16];
	fma.rn.f32 	%f15, %f13, %f14, %f12;
	ld.global.f32 	%f16, [%rd7+112];
	ld.global.f32 	%f17, [%rd9+20];
	fma.rn.f32 	%f18, %f16, %f17, %f15;
	ld.global.f32 	%f19, [%rd7+116];
	ld.global.f32 	%f20, [%rd9+24];
	fma.rn.f32 	%f21, %f19, %f20, %f18;
	ld.global.f32 	%f22, [%rd7+120];
	ld.global.f32 	%f23, [%rd9+28];
	fma.rn.f32 	%f24, %f22, %f23, %f21;
	ld.global.f32 	%f25, [%rd7+124];
	ld.global.f32 	%f26, [%rd9+32];
	fma.rn.f32 	%f27, %f25, %f26, %f24;
	ld.global.f32 	%f28, [%rd7+128];
	ld.global.f32 	%f29, [%rd9+36];
	fma.rn.f32 	%f30, %f28, %f29, %f27;
	ld.global.f32 	%f31, [%rd7+224];
	ld.global.f32 	%f32, [%rd9+40];
	fma.rn.f32 	%f33, %f31, %f32, %f30;
	ld.global.f32 	%f34, [%rd7+228];
	ld.global.f32 	%f35, [%rd9+44];
	fma.rn.f32 	%f36, %f34, %f35, %f33;
	ld.global.f32 	%f37, [%rd7+232];
	ld.global.f32 	%f38, [%rd9+48];
	fma.rn.f32 	%f39, %f37, %f38, %f36;
	ld.global.f32 	%f40, [%rd7+236];
	ld.global.f32 	%f41, [%rd9+52];
	fma.rn.f32 	%f42, %f40, %f41, %f39;
	ld.global.f32 	%f43, [%rd7+240];
	ld.global.f32 	%f44, [%rd9+56];
	fma.rn.f32 	%f45, %f43, %f44, %f42;
	ld.global.f32 	%f46, [%rd7+336];
	ld.global.f32 	%f47, [%rd9+60];
	fma.rn.f32 	%f48, %f46, %f47, %f45;
	ld.global.f32 	%f49, [%rd7+340];
	ld.global.f32 	%f50, [%rd9+64];
	fma.rn.f32 	%f51, %f49, %f50, %f48;
	ld.global.f32 	%f52, [%rd7+344];
	ld.global.f32 	%f53, [%rd9+68];
	fma.rn.f32 	%f54, %f52, %f53, %f51;
	ld.global.f32 	%f55, [%rd7+348];
	ld.global.f32 	%f56, [%rd9+72];
	fma.rn.f32 	%f57, %f55, %f56, %f54;
	ld.global.f32 	%f58, [%rd7+352];
	ld.global.f32 	%f59, [%rd9+76];
	fma.rn.f32 	%f60, %f58, %f59, %f57;
	ld.global.f32 	%f61, [%rd7+448];
	ld.global.f32 	%f62, [%rd9+80];
	fma.rn.f32 	%f63, %f61, %f62, %f60;
	ld.global.f32 	%f64, [%rd7+452];
	ld.global.f32 	%f65, [%rd9+84];
	fma.rn.f32 	%f66, %f64, %f65, %f63;
	ld.global.f32 	%f67, [%rd7+456];
	ld.global.f32 	%f68, [%rd9+88];
	fma.rn.f32 	%f69, %f67, %f68, %f66;
	ld.global.f32 	%f70, [%rd7+460];
	ld.global.f32 	%f71, [%rd9+92];
	fma.rn.f32 	%f72, %f70, %f71, %f69;
	ld.global.f32 	%f73, [%rd7+464];
	ld.global.f32 	%f74, [%rd9+96];
	fma.rn.f32 	%f75, %f73, %f74, %f72;
	cvta.to.global.u64 	%rd10, %rd2;
	shl.b32 	%r6, %r1, 2;
	sub.s32 	%r7, %r5, %r6;
	mad.lo.s32 	%r8, %r3, 576, %r7;
	mul.wide.s32 	%rd11, %r8, 4;
	add.s64 	%rd12, %rd10, %rd11;
	st.global.f32 	[%rd12], %f75;
	ret;

}
	// .globl	_Z16kernel_conv_biasPfS_
.visible .entry _Z16kernel_conv_biasPfS_(
	.param .u64 .ptr .align 1 _Z16kernel_conv_biasPfS__param_0,
	.param .u64 .ptr .align 1 _Z16kernel_conv_biasPfS__param_1
)
{
	.reg .b32 	%r<15>;
	.reg .b32 	%f<4>;
	.reg .b64 	%rd<9>;

	ld.param.u64 	%rd1, [_Z16kernel_conv_biasPfS__param_0];
	ld.param.u64 	%rd2, [_Z16kernel_conv_biasPfS__param_1];
	cvta.to.global.u64 	%rd3, %rd2;
	cvta.to.global.u64 	%rd4, %rd1;
	mov.u32 	%r1, %tid.x;
	mov.u32 	%r2, %ctaid.x;
	mov.u32 	%r3, %ntid.x;
	mad.lo.s32 	%r4, %r2, %r3, %r1;
	mov.u32 	%r5, %tid.y;
	mov.u32 	%r6, %ctaid.y;
	mov.u32 	%r7, %ntid.y;
	mad.lo.s32 	%r8, %r6, %r7, %r5;
	mov.u32 	%r9, %tid.z;
	mov.u32 	%r10, %ctaid.z;
	mov.u32 	%r11, %ntid.z;
	mad.lo.s32 	%r12, %r10, %r11, %r9;
	mad.lo.s32 	%r13, %r8, 24, %r4;
	mad.lo.s32 	%r14, %r12, 576, %r13;
	mul.wide.s32 	%rd5, %r14, 4;
	add.s64 	%rd6, %rd4, %rd5;
	ld.global.f32 	%f1, [%rd6];
	mul.wide.u32 	%rd7, %r12, 4;
	add.s64 	%rd8, %rd3, %rd7;
	ld.global.f32 	%f2, [%rd8];
	add.f32 	%f3, %f1, %f2;
	st.global.f32 	[%rd6], %f3;
	ret;

}
	// .globl	_Z19kernel_conv_sigmoidPfS_
.visible .entry _Z19kernel_conv_sigmoidPfS_(
	.param .u64 .ptr .align 1 _Z19kernel_conv_sigmoidPfS__param_0,
	.param .u64 .ptr .align 1 _Z19kernel_conv_sigmoidPfS__param_1
)
{
	.reg .b32 	%r<8>;
	.reg .b32 	%f<15>;
	.reg .b64 	%rd<8>;
	.reg .b64 	%fd<4>;

	ld.param.u64 	%rd1, [_Z19kernel_conv_sigmoidPfS__param_0];
	ld.param.u64 	%rd2, [_Z19kernel_conv_sigmoidPfS__param_1];
	cvta.to.global.u64 	%rd3, %rd2;
	cvta.to.global.u64 	%rd4, %rd1;
	mov.u32 	%r1, %ctaid.x;
	mov.u32 	%r2, %tid.x;
	mov.u32 	%r3, %tid.y;
	mad.lo.s32 	%r4, %r2, 24, %r3;
	mad.lo.s32 	%r5, %r1, 576, %r4;
	mul.wide.s32 	%rd5, %r5, 4;
	add.s64 	%rd6, %rd4, %rd5;
	ld.global.f32 	%f1, [%rd6];
	fma.rn.f32 	%f2, %f1, 0fBBBB989D, 0f3F000000;
	cvt.sat.f32.f32 	%f3, %f2;
	mov.f32 	%f4, 0f4B400001;
	mov.f32 	%f5, 0f437C0000;
	fma.rm.f32 	%f6, %f3, %f5, %f4;
	add.f32 	%f7, %f6, 0fCB40007F;
	neg.f32 	%f8, %f7;
	fma.rn.f32 	%f9, %f1, 0fBFB8AA3B, %f8;
	fma.rn.f32 	%f10, %f1, 0fB2A57060, %f9;
	mov.b32 	%r6, %f6;
	shl.b32 	%r7, %r6, 23;
	mov.b32 	%f11, %r7;
	ex2.approx.ftz.f32 	%f12, %f10;
	mul.f32 	%f13, %f12, %f11;
	cvt.f64.f32 	%fd1, %f13;
	add.f64 	%fd2, %fd1, 0d3FF0000000000000;
	rcp.rn.f64 	%fd3, %fd2;
	cvt.rn.f32.f64 	%f14, %fd3;
	add.s64 	%rd7, %rd3, %rd5;
	st.global.f32 	[%rd7], %f14;
	ret;

}


// ===== COMPILED SASS (sm_100) =====

	.target	sm_100

	.elftype	@"ET_EXEC"


//--------------------- .note.nv.tkinfo           --------------------------
	.section	.note.nv.tkinfo,"",@"SHT_NOTE"
	.sectionflags	@"SHF_NOTE_NV_TKINFO"
	.tkinfo
        /*0018*/ 	.word	0x00000002
        /*0030*/ 	.string	""
        /*0030*/ 	.string	"ptxas"
        /*0030*/ 	.string	"Cuda compilation tools, release 13.0, V13.0.88"
        /*0030*/ 	.string	"Build cuda_13.0.r13.0/compiler.36424714_0"
        /*0030*/ 	.string	"-arch sm_100 -m 64 "



//--------------------- .note.nv.cuinfo           --------------------------
	.section	.note.nv.cuinfo,"",@"SHT_NOTE"
	.sectionflags	@"SHF_NOTE_NV_CUINFO"
        /*0018*/ 	.short	0x0002
        /*001a*/ 	.short	0x0064
        /*001c*/ 	.short	0x0082
	.zero		2


//--------------------- .nv.info                  --------------------------
	.section	.nv.info,"",@"SHT_CUDA_INFO"
	.align	4


	//----- nvinfo : EIATTR_REGCOUNT
	.align		4
        /*0000*/ 	.byte	0x04, 0x2f
        /*0002*/ 	.short	(.L_1 - .L_0)
	.align		4
.L_0:
        /*0004*/ 	.word	index@(_Z18kernel_conv_filterPfS_S_)
        /*0008*/ 	.word	0x00000020


	//----- nvinfo : EIATTR_FRAME_SIZE
	.align		4
.L_1:
        /*000c*/ 	.byte	0x04, 0x11
        /*000e*/ 	.short	(.L_3 - .L_2)
	.align		4
.L_2:
        /*0010*/ 	.word	index@(_Z18kernel_conv_filterPfS_S_)
        /*0014*/ 	.word	0x00000000


	//----- nvinfo : EIATTR_REGCOUNT
	.align		4
.L_3:
        /*0018*/ 	.byte	0x04, 0x2f
        /*001a*/ 	.short	(.L_5 - .L_4)
	.align		4
.L_4:
        /*001c*/ 	.word	index@(_Z16kernel_conv_biasPfS_)
        /*0020*/ 	.word	0x0000000e


	//----- nvinfo : EIATTR_FRAME_SIZE
	.align		4
.L_5:
        /*0024*/ 	.byte	0x04, 0x11
        /*0026*/ 	.short	(.L_7 - .L_6)
	.align		4
.L_6:
        /*0028*/ 	.word	index@(_Z16kernel_conv_biasPfS_)
        /*002c*/ 	.word	0x00000000


	//----- nvinfo : EIATTR_REGCOUNT
	.align		4
.L_7:
        /*0030*/ 	.byte	0x04, 0x2f
        /*0032*/ 	.short	(.L_9 - .L_8)
	.align		4
.L_8:
        /*0034*/ 	.word	index@(_Z19kernel_conv_sigmoidPfS_)
        /*0038*/ 	.word	0x0000000e


	//----- nvinfo : EIATTR_FRAME_SIZE
	.align		4
.L_9:
        /*003c*/ 	.byte	0x04, 0x11
        /*003e*/ 	.short	(.L_11 - .L_10)
	.align		4
.L_10:
        /*0040*/ 	.word	index@($__internal_0_$__cuda_sm20_dblrcp_rn_slowpath_v3)
        /*0044*/ 	.word	0x00000000


	//----- nvinfo : EIATTR_FRAME_SIZE
	.align		4
.L_11:
        /*0048*/ 	.byte	0x04, 0x11
        /*004a*/ 	.short	(.L_13 - .L_12)
	.align		4
.L_12:
        /*004c*/ 	.word	index@(_Z19kernel_conv_sigmoidPfS_)
        /*0050*/ 	.word	0x00000000


	//----- nvinfo : EIATTR_MIN_STACK_SIZE
	.align		4
.L_13:
        /*0054*/ 	.byte	0x04, 0x12
        /*0056*/ 	.short	(.L_15 - .L_14)
	.align		4
.L_14:
        /*0058*/ 	.word	index@(_Z19kernel_conv_sigmoidPfS_)
        /*005c*/ 	.word	0x00000000


	//----- nvinfo : EIATTR_MIN_STACK_SIZE
	.align		4
.L_15:
        /*0060*/ 	.byte	0x04, 0x12
        /*0062*/ 	.short	(.L_17 - .L_16)
	.align		4
.L_16:
        /*0064*/ 	.word	index@(_Z16kernel_conv_biasPfS_)
        /*0068*/ 	.word	0x00000000


	//----- nvinfo : EIATTR_MIN_STACK_SIZE
	.align		4
.L_17:
        /*006c*/ 	.byte	0x04, 0x12
        /*006e*/ 	.short	(.L_19 - .L_18)
	.align		4
.L_18:
        /*0070*/ 	.word	index@(_Z18kernel_conv_filterPfS_S_)
        /*0074*/ 	.word	0x00000000
.L_19:


//--------------------- .nv.compat                --------------------------
	.section	.nv.compat,"",@"SHT_CUDA_COMPAT_INFO"
	.align	4
        /*0000*/ 	.byte	0x02, 0x09, 0x00, 0x00, 0x02, 0x02, 0x01, 0x00, 0x02, 0x05, 0x05, 0x00, 0x03, 0x07, 0x01, 0x01
        /*0010*/ 	.byte	0x02, 0x03, 0x00, 0x00, 0x02, 0x06, 0x01, 0x00, 0x04, 0x0b, 0x08, 0x00, 0x01, 0x00, 0x00, 0x00
        /*0020*/ 	.byte	0x00, 0x00, 0x00, 0x00


//--------------------- .nv.info._Z19kernel_conv_sigmoidPfS_ --------------------------
	.section	.nv.info._Z19kernel_conv_sigmoidPfS_,"",@"SHT_CUDA_INFO"
	.sectionflags	@""
	.align	4


	//----- nvinfo : EIATTR_CUDA_API_VERSION
	.align		4
        /*0000*/ 	.byte	0x04, 0x37
        /*0002*/ 	.short	(.L_21 - .L_20)
.L_20:
        /*0004*/ 	.word	0x00000082


	//----- nvinfo : EIATTR_KPARAM_INFO
	.align		4
.L_21:
        /*0008*/ 	.byte	0x04, 0x17
        /*000a*/ 	.short	(.L_23 - .L_22)
.L_22:
        /*000c*/ 	.word	0x00000000
        /*0010*/ 	.short	0x0001
        /*0012*/ 	.short	0x0008
        /*0014*/ 	.byte	0x00, 0xf5, 0x21, 0x00


	//----- nvinfo : EIATTR_KPARAM_INFO
	.align		4
.L_23:
        /*0018*/ 	.byte	0x04, 0x17
        /*001a*/ 	.short	(.L_25 - .L_24)
.L_24:
        /*001c*/ 	.word	0x00000000
        /*0020*/ 	.short	0x0000
        /*0022*/ 	.short	0x0000
        /*0024*/ 	.byte	0x00, 0xf5, 0x21, 0x00


	//----- nvinfo : EIATTR_SPARSE_MMA_MASK
	.align		4
.L_25:
        /*0028*/ 	.byte	0x03, 0x50
        /*002a*/ 	.short	0x0000


	//----- nvinfo : EIATTR_MAXREG_COUNT
	.align		4
        /*002c*/ 	.byte	0x03, 0x1b
        /*002e*/ 	.short	0x00ff


	//----- nvinfo : EIATTR_MERCURY_ISA_VERSION
	.align		4
        /*0030*/ 	.byte	0x03, 0x5f
        /*0032*/ 	.short	0x0101


	//----- nvinfo : EIATTR_VRC_CTA_INIT_COUNT
	.align		4
        /*0034*/ 	.byte	0x02, 0x4a
	.zero		1
	.zero		1


	//----- nvinfo : EIATTR_EXIT_INSTR_OFFSETS
	.align		4
        /*0038*/ 	.byte	0x04, 0x1c
        /*003a*/ 	.short	(.L_27 - .L_26)


	//   ....[0]....
.L_26:
        /*003c*/ 	.word	0x00000290


	//----- nvinfo : EIATTR_CRS_STACK_SIZE
	.align		4
.L_27:
        /*0040*/ 	.byte	0x04, 0x1e
        /*0042*/ 	.short	(.L_29 - .L_28)
.L_28:
        /*0044*/ 	.word	0x00000000


	//----- nvinfo : EIATTR_CBANK_PARAM_SIZE
	.align		4
.L_29:
        /*0048*/ 	.byte	0x03, 0x19
        /*004a*/ 	.short	0x0010


	//----- nvinfo : EIATTR_PARAM_CBANK
	.align		4
        /*004c*/ 	.byte	0x04, 0x0a
        /*004e*/ 	.short	(.L_31 - .L_30)
	.align		4
.L_30:
        /*0050*/ 	.word	index@(.nv.constant0._Z19kernel_conv_sigmoidPfS_)
        /*0054*/ 	.short	0x0380
        /*0056*/ 	.short	0x0010


	//----- nvinfo : EIATTR_SW_WAR
	.align		4
.L_31:
        /*0058*/ 	.byte	0x04, 0x36
        /*005a*/ 	.short	(.L_33 - .L_32)
.L_32:
        /*005c*/ 	.word	0x00000008
.L_33:


//--------------------- .nv.info._Z16kernel_conv_biasPfS_ --------------------------
	.section	.nv.info._Z16kernel_conv_biasPfS_,"",@"SHT_CUDA_INFO"
	.sectionflags	@""
	.align	4


	//----- nvinfo : EIATTR_CUDA_API_VERSION
	.align		4
        /*0000*/ 	.byte	0x04, 0x37
        /*0002*/ 	.short	(.L_35 - .L_34)
.L_34:
        /*0004*/ 	.word	0x00000082


	//----- nvinfo : EIATTR_KPARAM_INFO
	.align		4
.L_35:
        /*0008*/ 	.byte	0x04, 0x17
        /*000a*/ 	.short	(.L_37 - .L_36)
.L_36:
        /*000c*/ 	.word	0x00000000
        /*0010*/ 	.short	0x0001
        /*0012*/ 	.short	0x0008
        /*0014*/ 	.byte	0x00, 0xf5, 0x21, 0x00


	//----- nvinfo : EIATTR_KPARAM_INFO
	.align		4
.L_37:
        /*0018*/ 	.byte	0x04, 0x17
        /*001a*/ 	.short	(.L_39 - .L_38)
.L_38:
        /*001c*/ 	.word	0x00000000
        /*0020*/ 	.short	0x0000
        /*0022*/ 	.short	0x0000
        /*0024*/ 	.byte	0x00, 0xf5, 0x21, 0x00


	//----- nvinfo : EIATTR_SPARSE_MMA_MASK
	.align		4
.L_39:
        /*0028*/ 	.byte	0x03, 0x50
        /*002a*/ 	.short	0x0000


	//----- nvinfo : EIATTR_MAXREG_COUNT
	.align		4
        /*002c*/ 	.byte	0x03, 0x1b
        /*002e*/ 	.short	0x00ff


	//----- nvinfo : EIATTR_MERCURY_ISA_VERSION
	.align		4
        /*0030*/ 	.byte	0x03, 0x5f
        /*0032*/ 	.short	0x0101


	//----- nvinfo : EIATTR_VRC_CTA_INIT_COUNT
	.align		4
        /*0034*/ 	.byte	0x02, 0x4a
	.zero		1
	.zero		1


	//----- nvinfo : EIATTR_EXIT_INSTR_OFFSETS
	.align		4
        /*0038*/ 	.byte	0x04, 0x1c
        /*003a*/ 	.short	(.L_41 - .L_40)


	//   ....[0]....
.L_40:
        /*003c*/ 	.word	0x00000180


	//----- nvinfo : EIATTR_CBANK_PARAM_SIZE
	.align		4
.L_41:
        /*0040*/ 	.byte	0x03, 0x19
        /*0042*/ 	.short	0x0010


	//----- nvinfo : EIATTR_PARAM_CBANK
	.align		4
        /*0044*/ 	.byte	0x04, 0x0a
        /*0046*/ 	.short	(.L_43 - .L_42)
	.align		4
.L_42:
        /*0048*/ 	.word	index@(.nv.constant0._Z16kernel_conv_biasPfS_)
        /*004c*/ 	.short	0x0380
        /*004e*/ 	.short	0x0010


	//----- nvinfo : EIATTR_SW_WAR
	.align		4
.L_43:
        /*0050*/ 	.byte	0x04, 0x36
        /*0052*/ 	.short	(.L_45 - .L_44)
.L_44:
        /*0054*/ 	.word	0x00000008
.L_45:


//--------------------- .nv.info._Z18kernel_conv_filterPfS_S_ --------------------------
	.section	.nv.info._Z18kernel_conv_filterPfS_S_,"",@"SHT_CUDA_INFO"
	.sectionflags	@""
	.align	4


	//----- nvinfo : EIATTR_CUDA_API_VERSION
	.align		4
        /*0000*/ 	.byte	0x04, 0x37
        /*0002*/ 	.short	(.L_47 - .L_46)
.L_46:
        /*0004*/ 	.word	0x00000082


	//----- nvinfo : EIATTR_KPARAM_INFO
	.align		4
.L_47:
        /*0008*/ 	.byte	0x04, 0x17
        /*000a*/ 	.short	(.L_49 - .L_48)
.L_48:
        /*000c*/ 	.word	0x00000000
        /*0010*/ 	.short	0x0002
        /*0012*/ 	.short	0x0010
        /*0014*/ 	.byte	0x00, 0xf5, 0x21, 0x00


	//----- nvinfo : EIATTR_KPARAM_INFO
	.align		4
.L_49:
        /*0018*/ 	.byte	0x04, 0x17
        /*001a*/ 	.short	(.L_51 - .L_50)
.L_50:
        /*001c*/ 	.word	0x00000000
        /*0020*/ 	.short	0x0001
        /*0022*/ 	.short	0x0008
        /*0024*/ 	.byte	0x00, 0xf5, 0x21, 0x00


	//----- nvinfo : EIATTR_KPARAM_INFO
	.align		4
.L_51:
        /*0028*/ 	.byte	0x04, 0x17
        /*002a*/ 	.short	(.L_53 - .L_52)
.L_52:
        /*002c*/ 	.word	0x00000000
        /*0030*/ 	.short	0x0000
        /*0032*/ 	.short	0x0000
        /*0034*/ 	.byte	0x00, 0xf5, 0x21, 0x00


	//----- nvinfo : EIATTR_SPARSE_MMA_MASK
	.align		4
.L_53:
        /*0038*/ 	.byte	0x03, 0x50
        /*003a*/ 	.short	0x0000


	//----- nvinfo : EIATTR_MAXREG_COUNT
	.align		4
        /*003c*/ 	.byte	0x03, 0x1b
        /*003e*/ 	.short	0x00ff


	//----- nvinfo : EIATTR_MERCURY_ISA_VERSION
	.align		4
        /*0040*/ 	.byte	0x03, 0x5f
        /*0042*/ 	.short	0x0101


	//----- nvinfo : EIATTR_VRC_CTA_INIT_COUNT
	.align		4
        /*0044*/ 	.byte	0x02, 0x4a
	.zero		1
	.zero		1


	//----- nvinfo : EIATTR_EXIT_INSTR_OFFSETS
	.align		4
        /*0048*/ 	.byte	0x04, 0x1c
        /*004a*/ 	.short	(.L_55 - .L_54)


	//   ....[0]....
.L_54:
        /*004c*/ 	.word	0x000005b0


	//----- nvinfo : EIATTR_CBANK_PARAM_SIZE
	.align		4
.L_55:
        /*0050*/ 	.byte	0x03, 0x19
        /*0052*/ 	.short	0x0018


	//----- nvinfo : EIATTR_PARAM_CBANK
	.align		4
        /*0054*/ 	.byte	0x04, 0x0a
        /*0056*/ 	.short	(.L_57 - .L_56)
	.align		4
.L_56:
        /*0058*/ 	.word	index@(.nv.constant0._Z18kernel_conv_filterPfS_S_)
        /*005c*/ 	.short	0x0380
        /*005e*/ 	.short	0x0018


	//----- nvinfo : EIATTR_SW_WAR
	.align		4
.L_57:
        /*0060*/ 	.byte	0x04, 0x36
        /*0062*/ 	.short	(.L_59 - .L_58)
.L_58:
        /*0064*/ 	.word	0x00000008
.L_59:


//--------------------- .nv.callgraph             --------------------------
	.section	.nv.callgraph,"",@"SHT_CUDA_CALLGRAPH"
	.align	4
	.sectionentsize	8
	.align		4
        /*0000*/ 	.word	0x00000000
	.align		4
        /*0004*/ 	.word	0xffffffff
	.align		4
        /*0008*/ 	.word	0x00000000
	.align		4
        /*000c*/ 	.word	0xfffffffe
	.align		4
        /*0010*/ 	.word	0x00000000
	.align		4
        /*0014*/ 	.word	0xfffffffd
	.align		4
        /*0018*/ 	.word	0x00000000
	.align		4
        /*001c*/ 	.word	0xfffffffc


//--------------------- .text._Z19kernel_conv_sigmoidPfS_ --------------------------
	.section	.text._Z19kernel_conv_sigmoidPfS_,"ax",@progbits
	.align	128
        .global         _Z19kernel_conv_sigmoidPfS_
        .type           _Z19kernel_conv_sigmoidPfS_,@function
        .size           _Z19kernel_conv_sigmoidPfS_,(.L_x_9 - _Z19kernel_conv_sigmoidPfS_)
        .other          _Z19kernel_conv_sigmoidPfS_,@"STO_CUDA_ENTRY STV_DEFAULT"
_Z19kernel_conv_sigmoidPfS_:
.text._Z19kernel_conv_sigmoidPfS_:
[----:B------:R-:W-:Y:S01]  /*0000*/  LDC R1, c[0x0][0x37c] ;  /* 0x0000df00ff017b82 */ /* 0x000fe20000000800 */
[----:B------:R-:W0:Y:S07]  /*0010*/  S2R R0, SR_TID.X ;  /* 0x0000000000007919 */ /* 0x000e2e0000002100 */
[----:B------:R-:W1:Y:S01]  /*0020*/  LDC.64 R2, c[0x0][0x380] ;  /* 0x0000e000ff027b82 */ /* 0x000e620000000a00 */
[----:B------:R-:W2:Y:S01]  /*0030*/  LDCU.64 UR4, c[0x0][0x358] ;  /* 0x00006b00ff0477ac */ /* 0x000ea20008000a00 */
[----:B------:R-:W0:Y:S01]  /*0040*/  S2R R7, SR_TID.Y ;  /* 0x0000000000077919 */ /* 0x000e220000002200 */
[----:B------:R-:W3:Y:S01]  /*0050*/  S2R R5, SR_CTAID.X ;  /* 0x0000000000057919 */ /* 0x000ee20000002500 */
[----:B0-----:R-:W-:-:S04]  /*0060*/  IMAD R0, R0, 0x18, R7 ;  /* 0x0000001800007824 */ /* 0x001fc800078e0207 */
[----:B---3--:R-:W-:-:S04]  /*0070*/  IMAD R0, R5, 0x240, R0 ;  /* 0x0000024005007824 */ /* 0x008fc800078e0200 */
[----:B-1----:R-:W-:-:S06]  /*0080*/  IMAD.WIDE R2, R0, 0x4, R2 ;  /* 0x0000000400027825 */ /* 0x002fcc00078e0202 */
[----:B--2---:R-:W2:Y:S01]  /*0090*/  LDG.E R2, desc[UR4][R2.64] ;  /* 0x0000000402027981 */ /* 0x004ea2000c1e1900 */
[----:B------:R-:W-:Y:S02]  /*00a0*/  HFMA2 R5, -RZ, RZ, 0.96630859375, -0.0022525787353515625 ;  /* 0x3bbb989dff057431 */ /* 0x000fe400000001ff */
[----:B------:R-:W-:Y:S01]  /*00b0*/  IMAD.MOV.U32 R7, RZ, RZ, 0x437c0000 ;  /* 0x437c0000ff077424 */ /* 0x000fe200078e00ff */
[----:B------:R-:W-:Y:S02]  /*00c0*/  BSSY.RECONVERGENT B0, `(.L_x_0) ;  /* 0x0000018000007945 */ /* 0x000fe40003800200 */
[----:B--2---:R-:W-:-:S04]  /*00d0*/  FFMA.SAT R4, R2, -R5, 0.5 ;  /* 0x3f00000002047423 */ /* 0x004fc80000002805 */
[----:B------:R-:W-:-:S04]  /*00e0*/  FFMA.RM R4, R4, R7, 12582913 ;  /* 0x4b40000104047423 */ /* 0x000fc80000004007 */
[C---:B------:R-:W-:Y:S01]  /*00f0*/  FADD R5, R4.reuse, -12583039 ;  /* 0xcb40007f04057421 */ /* 0x040fe20000000000 */
[----:B------:R-:W-:-:S03]  /*0100*/  SHF.L.U32 R4, R4, 0x17, RZ ;  /* 0x0000001704047819 */ /* 0x000fc600000006ff */
[----:B------:R-:W-:-:S04]  /*0110*/  FFMA R5, R2, -1.4426950216293334961, -R5 ;  /* 0xbfb8aa3b02057823 */ /* 0x000fc80000000805 */
[----:B------:R-:W-:-:S04]  /*0120*/  FFMA R10, R2, -1.925963033500011079e-08, R5 ;  /* 0xb2a57060020a7823 */ /* 0x000fc80000000005 */
[----:B------:R-:W0:Y:S02]  /*0130*/  MUFU.EX2 R5, R10 ;  /* 0x0000000a00057308 */ /* 0x000e240000000800 */
[----:B0-----:R-:W-:-:S06]  /*0140*/  FMUL R11, R4, R5 ;  /* 0x00000005040b7220 */ /* 0x001fcc0000400000 */
[----:B------:R-:W0:Y:S02]  /*0150*/  F2F.F64.F32 R2, R11 ;  /* 0x0000000b00027310 */ /* 0x000e240000201800 */
[----:B0-----:R-:W-:-:S06]  /*0160*/  DADD R4, R2, 1 ;  /* 0x3ff0000002047429 */ /* 0x001fcc0000000000 */
[----:B------:R-:W0:Y:S04]  /*0170*/  MUFU.RCP64H R3, R5 ;  /* 0x0000000500037308 */ /* 0x000e280000001800 */
[----:B------:R-:W-:-:S05]  /*0180*/  VIADD R2, R5, 0x300402 ;  /* 0x0030040205027836 */ /* 0x000fca0000000000 */
[----:B------:R-:W-:Y:S01]  /*0190*/  FSETP.GEU.AND P0, PT, |R2|, 5.8789094863358348022e-39, PT ;  /* 0x004004020200780b */ /* 0x000fe20003f0e200 */
[----:B0-----:R-:W-:-:S08]  /*01a0*/  DFMA R6, -R4, R2, 1 ;  /* 0x3ff000000406742b */ /* 0x001fd00000000102 */
[----:B------:R-:W-:-:S08]  /*01b0*/  DFMA R6, R6, R6, R6 ;  /* 0x000000060606722b */ /* 0x000fd00000000006 */
[----:B------:R-:W-:-:S08]  /*01c0*/  DFMA R6, R2, R6, R2 ;  /* 0x000000060206722b */ /* 0x000fd00000000002 */
[----:B------:R-:W-:-:S08]  /*01d0*/  DFMA R8, -R4, R6, 1 ;  /* 0x3ff000000408742b */ /* 0x000fd00000000106 */
[----:B------:R-:W-:Y:S01]  /*01e0*/  DFMA R6, R6, R8, R6 ;  /* 0x000000080606722b */ /* 0x000fe20000000006 */
[----:B------:R-:W-:Y:S10]  /*01f0*/  @P0 BRA `(.L_x_1) ;  /* 0x0000000000100947 */ /* 0x000ff40003800000 */
[----:B------:R-:W-:-:S04]  /*0200*/  LOP3.LUT R2, R5, 0x7fffffff, RZ, 0xc0, !PT ;  /* 0x7fffffff05027812 */ /* 0x000fc800078ec0ff */
[----:B------:R-:W-:Y:S02]  /*0210*/  IADD3 R8, PT, PT, R2, -0x100000, RZ ;  /* 0xfff0000002087810 */ /* 0x000fe40007ffe0ff */
[----:B------:R-:W-:-:S07]  /*0220*/  MOV R2, 0x240 ;  /* 0x0000024000027802 */ /* 0x000fce0000000f00 */
[----:B------:R-:W-:Y:S05]  /*0230*/  CALL.REL.NOINC `($__internal_0_$__cuda_sm20_dblrcp_rn_slowpath_v3) ;  /* 0x0000000000187944 */ /* 0x000fea0003c00000 */
.L_x_1:
[----:B------:R-:W-:Y:S05]  /*0240*/  BSYNC.RECONVERGENT B0 ;  /* 0x0000000000007941 */ /* 0x000fea0003800200 */
.L_x_0:
[----:B------:R-:W0:Y:S01]  /*0250*/  LDC.64 R2, c[0x0][0x388] ;  /* 0x0000e200ff027b82 */ /* 0x000e220000000a00 */
[----:B------:R-:W1:Y:S01]  /*0260*/  F2F.F32.F64 R7, R6 ;  /* 0x0000000600077310 */ /* 0x000e620000301000 */
[----:B0-----:R-:W-:-:S05]  /*0270*/  IMAD.WIDE R2, R0, 0x4, R2 ;  /* 0x0000000400027825 */ /* 0x001fca00078e0202 */
[----:B-1----:R-:W-:Y:S01]  /*0280*/  STG.E desc[UR4][R2.64], R7 ;  /* 0x0000000702007986 */ /* 0x002fe2000c101904 */
[----:B------:R-:W-:Y:S05]  /*0290*/  EXIT ;  /* 0x000000000000794d */ /* 0x000fea0003800000 */
        .weak           $__internal_0_$__cuda_sm20_dblrcp_rn_slowpath_v3
        .type           $__internal_0_$__cuda_sm20_dblrcp_rn_slowpath_v3,@function
        .size           $__internal_0_$__cuda_sm20_dblrcp_rn_slowpath_v3,(.L_x_9 - $__internal_0_$__cuda_sm20_dblrcp_rn_slowpath_v3)
$__internal_0_$__cuda_sm20_dblrcp_rn_slowpath_v3:
[----:B------:R-:W-:Y:S01]  /*02a0*/  DSETP.GTU.AND P0, PT, |R4|, +INF , PT ;  /* 0x7ff000000400742a */ /* 0x000fe20003f0c200 */
[----:B------:R-:W-:-:S13]  /*02b0*/  BSSY.RECONVERGENT B1, `(.L_x_2) ;  /* 0x0000023000017945 */ /* 0x000fda0003800200 */
[----:B------:R-:W-:Y:S05]  /*02c0*/  @P0 BRA `(.L_x_3) ;  /* 0x00000000007c0947 */ /* 0x000fea0003800000 */
[----:B------:R-:W-:-:S05]  /*02d0*/  LOP3.LUT R3, R5, 0x7fffffff, RZ, 0xc0, !PT ;  /* 0x7fffffff05037812 */ /* 0x000fca00078ec0ff */
[----:B------:R-:W-:-:S05]  /*02e0*/  VIADD R6, R3, 0xffffffff ;  /* 0xffffffff03067836 */ /* 0x000fca0000000000 */
[----:B------:R-:W-:-:S13]  /*02f0*/  ISETP.GE.U32.AND P0, PT, R6, 0x7fefffff, PT ;  /* 0x7fefffff0600780c */ /* 0x000fda0003f06070 */
[----:B------:R-:W-:Y:S02]  /*0300*/  @P0 LOP3.LUT R7, R5, 0x7ff00000, RZ, 0x3c, !PT ;  /* 0x7ff0000005070812 */ /* 0x000fe400078e3cff */
[----:B------:R-:W-:Y:S01]  /*0310*/  @P0 MOV R6, RZ ;  /* 0x000000ff00060202 */ /* 0x000fe20000000f00 */
[----:B------:R-:W-:Y:S06]  /*0320*/  @P0 BRA `(.L_x_4) ;  /* 0x00000000006c0947 */ /* 0x000fec0003800000 */
[----:B------:R-:W-:-:S13]  /*0330*/  ISETP.GE.U32.AND P0, PT, R3, 0x1000001, PT ;  /* 0x010000010300780c */ /* 0x000fda0003f06070 */
[----:B------:R-:W-:Y:S05]  /*0340*/  @!P0 BRA `(.L_x_5) ;  /* 0x0000000000348947 */ /* 0x000fea0003800000 */
[----:B------:R-:W-:Y:S01]  /*0350*/  VIADD R7, R5, 0xc0200000 ;  /* 0xc020000005077836 */ /* 0x000fe20000000000 */
[----:B------:R-:W-:-:S03]  /*0360*/  MOV R6, R4 ;  /* 0x0000000400067202 */ /* 0x000fc60000000f00 */
[----:B------:R-:W0:Y:S03]  /*0370*/  MUFU.RCP64H R9, R7 ;  /* 0x0000000700097308 */ /* 0x000e260000001800 */
[----:B0-----:R-:W-:-:S08]  /*0380*/  DFMA R10, -R6, R8, 1 ;  /* 0x3ff00000060a742b */ /* 0x001fd00000000108 */
[----:B------:R-:W-:-:S08]  /*0390*/  DFMA R10, R10, R10, R10 ;  /* 0x0000000a0a0a722b */ /* 0x000fd0000000000a */
[----:B------:R-:W-:-:S08]  /*03a0*/  DFMA R10, R8, R10, R8 ;  /* 0x0000000a080a722b */ /* 0x000fd00000000008 */
[----:B------:R-:W-:-:S08]  /*03b0*/  DFMA R8, -R6, R10, 1 ;  /* 0x3ff000000608742b */ /* 0x000fd0000000010a */
[----:B------:R-:W-:-:S08]  /*03c0*/  DFMA R8, R10, R8, R10 ;  /* 0x000000080a08722b */ /* 0x000fd0000000000a */
[----:B------:R-:W-:-:S08]  /*03d0*/  DMUL R8, R8, 2.2250738585072013831e-308 ;  /* 0x0010000008087828 */ /* 0x000fd00000000000 */
[----:B------:R-:W-:-:S08]  /*03e0*/  DFMA R4, -R4, R8, 1 ;  /* 0x3ff000000404742b */ /* 0x000fd00000000108 */
[----:B------:R-:W-:-:S08]  /*03f0*/  DFMA R4, R4, R4, R4 ;  /* 0x000000040404722b */ /* 0x000fd00000000004 */
[----:B------:R-:W-:Y:S01]  /*0400*/  DFMA R6, R8, R4, R8 ;  /* 0x000000040806722b */ /* 0x000fe20000000008 */
[----:B------:R-:W-:Y:S10]  /*0410*/  BRA `(.L_x_4) ;  /* 0x0000000000307947 */ /* 0x000ff40003800000 */
.L_x_5:
[----:B------:R-:W-:Y:S01]  /*0420*/  DMUL R4, R4, 8.11296384146066816958e+31 ;  /* 0x4690000004047828 */ /* 0x000fe20000000000 */
[----:B------:R-:W-:-:S05]  /*0430*/  IMAD.MOV.U32 R6, RZ, RZ, R8 ;  /* 0x000000ffff067224 */ /* 0x000fca00078e0008 */
[----:B------:R-:W0:Y:S02]  /*0440*/  MUFU.RCP64H R7, R5 ;  /* 0x0000000500077308 */ /* 0x000e240000001800 */
[----:B0-----:R-:W-:-:S08]  /*0450*/  DFMA R8, -R4, R6, 1 ;  /* 0x3ff000000408742b */ /* 0x001fd00000000106 */
[----:B------:R-:W-:-:S08]  /*0460*/  DFMA R8, R8, R8, R8 ;  /* 0x000000080808722b */ /* 0x000fd00000000008 */
[----:B------:R-:W-:-:S08]  /*0470*/  DFMA R8, R6, R8, R6 ;  /* 0x000000080608722b */ /* 0x000fd00000000006 */
[----:B------:R-:W-:-:S08]  /*0480*/  DFMA R6, -R4, R8, 1 ;  /* 0x3ff000000406742b */ /* 0x000fd00000000108 */
[----:B------:R-:W-:-:S08]  /*0490*/  DFMA R6, R8, R6, R8 ;  /* 0x000000060806722b */ /* 0x000fd00000000008 */
[----:B------:R-:W-:Y:S01]  /*04a0*/  DMUL R6, R6, 8.11296384146066816958e+31 ;  /* 0x4690000006067828 */ /* 0x000fe20000000000 */
[----:B------:R-:W-:Y:S10]  /*04b0*/  BRA `(.L_x_4) ;  /* 0x0000000000087947 */ /* 0x000ff40003800000 */
.L_x_3:
[----:B------:R-:W-:Y:S02]  /*04c0*/  LOP3.LUT R7, R5, 0x80000, RZ, 0xfc, !PT ;  /* 0x0008000005077812 */ /* 0x000fe400078efcff */
[----:B------:R-:W-:-:S07]  /*04d0*/  MOV R6, R4 ;  /* 0x0000000400067202 */ /* 0x000fce0000000f00 */
.L_x_4:
[----:B------:R-:W-:Y:S05]  /*04e0*/  BSYNC.RECONVERGENT B1 ;  /* 0x0000000000017941 */ /* 0x000fea0003800200 */
.L_x_2:
[----:B------:R-:W-:-:S04]  /*04f0*/  MOV R3, 0x0 ;  /* 0x0000000000037802 */ /* 0x000fc80000000f00 */
[----:B------:R-:W-:Y:S05]  /*0500*/  RET.REL.NODEC R2 `(_Z19kernel_conv_sigmoidPfS_) ;  /* 0xfffffff802bc7950 */ /* 0x000fea0003c3ffff */
.L_x_6:
[----:B------:R-:W-:-:S00]  /*0510*/  BRA `(.L_x_6) ;  /* 0xfffffffc00fc7947 */ /* 0x000fc0000383ffff */
[----:B------:R-:W-:-:S00]  /*0520*/  NOP ;  /* 0x0000000000007918 */ /* 0x000fc00000000000 */
        /* <DEDUP_REMOVED lines=13> */
.L_x_9:


//--------------------- .text._Z16kernel_conv_biasPfS_ --------------------------
	.section	.text._Z16kernel_conv_biasPfS_,"ax",@progbits
	.align	128
        .global         _Z16kernel_conv_biasPfS_
        .type           _Z16kernel_conv_biasPfS_,@function
        .size           _Z16kernel_conv_biasPfS_,(.L_x_11 - _Z16kernel_conv_biasPfS_)
        .other          _Z16kernel_conv_biasPfS_,@"STO_CUDA_ENTRY STV_DEFAULT"
_Z16kernel_conv_biasPfS_:
.text._Z16kernel_conv_biasPfS_:
[----:B------:R-:W-:Y:S01]  /*0000*/  LDC R1, c[0x0][0x37c] ;  /* 0x0000df00ff017b82 */ /* 0x000fe20000000800 */
[----:B------:R-:W0:Y:S07]  /*0010*/  S2R R0, SR_TID.X ;  /* 0x0000000000007919 */ /* 0x000e2e0000002100 */
[----:B------:R-:W0:Y:S01]  /*0020*/  S2UR UR4, SR_CTAID.X ;  /* 0x00000000000479c3 */ /* 0x000e220000002500 */
[----:B------:R-:W1:Y:S01]  /*0030*/  S2R R6, SR_TID.Y ;  /* 0x0000000000067919 */ /* 0x000e620000002200 */
[----:B------:R-:W2:Y:S06]  /*0040*/  S2R R8, SR_TID.Z ;  /* 0x0000000000087919 */ /* 0x000eac0000002300 */
[----:B------:R-:W0:Y:S08]  /*0050*/  LDC R7, c[0x0][0x360] ;  /* 0x0000d800ff077b82 */ /* 0x000e300000000800 */
[----:B------:R-:W1:Y:S08]  /*0060*/  S2UR UR6, SR_CTAID.Y ;  /* 0x00000000000679c3 */ /* 0x000e700000002600 */
[----:B------:R-:W1:Y:S08]  /*0070*/  LDC R9, c[0x0][0x364] ;  /* 0x0000d900ff097b82 */ /* 0x000e700000000800 */
[----:B------:R-:W2:Y:S01]  /*0080*/  S2UR UR7, SR_CTAID.Z ;  /* 0x00000000000779c3 */ /* 0x000ea20000002700 */
[----:B0-----:R-:W-:Y:S01]  /*0090*/  IMAD R0, R7, UR4, R0 ;  /* 0x0000000407007c24 */ /* 0x001fe2000f8e0200 */
[----:B------:R-:W0:Y:S06]  /*00a0*/  LDCU.64 UR4, c[0x0][0x358] ;  /* 0x00006b00ff0477ac */ /* 0x000e2c0008000a00 */
[----:B------:R-:W2:Y:S08]  /*00b0*/  LDC R11, c[0x0][0x368] ;  /* 0x0000da00ff0b7b82 */ /* 0x000eb00000000800 */
[----:B------:R-:W3:Y:S01]  /*00c0*/  LDC.64 R4, c[0x0][0x388] ;  /* 0x0000e200ff047b82 */ /* 0x000ee20000000a00 */
[----:B-1----:R-:W-:-:S04]  /*00d0*/  IMAD R7, R9, UR6, R6 ;  /* 0x0000000609077c24 */ /* 0x002fc8000f8e0206 */
[----:B------:R-:W-:-:S03]  /*00e0*/  IMAD R0, R7, 0x18, R0 ;  /* 0x0000001807007824 */ /* 0x000fc600078e0200 */
[----:B------:R-:W1:Y:S01]  /*00f0*/  LDC.64 R2, c[0x0][0x380] ;  /* 0x0000e000ff027b82 */ /* 0x000e620000000a00 */
[----:B--2---:R-:W-:-:S04]  /*0100*/  IMAD R7, R11, UR7, R8 ;  /* 0x000000070b077c24 */ /* 0x004fc8000f8e0208 */
[C---:B------:R-:W-:Y:S02]  /*0110*/  IMAD R9, R7.reuse, 0x240, R0 ;  /* 0x0000024007097824 */ /* 0x040fe400078e0200 */
[----:B---3--:R-:W-:-:S06]  /*0120*/  IMAD.WIDE.U32 R4, R7, 0x4, R4 ;  /* 0x0000000407047825 */ /* 0x008fcc00078e0004 */
[----:B0-----:R-:W2:Y:S01]  /*0130*/  LDG.E R5, desc[UR4][R4.64] ;  /* 0x0000000404057981 */ /* 0x001ea2000c1e1900 */
[----:B-1----:R-:W-:-:S05]  /*0140*/  IMAD.WIDE R2, R9, 0x4, R2 ;  /* 0x0000000409027825 */ /* 0x002fca00078e0202 */
[----:B------:R-:W2:Y:S02]  /*0150*/  LDG.E R0, desc[UR4][R2.64] ;  /* 0x0000000402007981 */ /* 0x000ea4000c1e1900 */
[----:B--2---:R-:W-:-:S05]  /*0160*/  FADD R7, R0, R5 ;  /* 0x0000000500077221 */ /* 0x004fca0000000000 */
[----:B------:R-:W-:Y:S01]  /*0170*/  STG.E desc[UR4][R2.64], R7 ;  /* 0x0000000702007986 */ /* 0x000fe2000c101904 */
[----:B------:R-:W-:Y:S05]  /*0180*/  EXIT ;  /* 0x000000000000794d */ /* 0x000fea0003800000 */
.L_x_7:
        /* <DEDUP_REMOVED lines=15> */
.L_x_11:


//--------------------- .text._Z18kernel_conv_filterPfS_S_ --------------------------
	.section	.text._Z18kernel_conv_filterPfS_S_,"ax",@progbits
	.align	128
        .global         _Z18kernel_conv_filterPfS_S_
        .type           _Z18kernel_conv_filterPfS_S_,@function
        .size           _Z18kernel_conv_filterPfS_S_,(.L_x_12 - _Z18kernel_conv_filterPfS_S_)
        .other          _Z18kernel_conv_filterPfS_S_,@"STO_CUDA_ENTRY STV_DEFAULT"
_Z18kernel_conv_filterPfS_S_:
.text._Z18kernel_conv_filterPfS_S_:
[----:B------:R-:W-:Y:S01]  /*0000*/  LDC R1, c[0x0][0x37c] ;  /* 0x0000df00ff017b82 */ /* 0x000fe20000000800 */
[----:B------:R-:W0:Y:S07]  /*0010*/  S2R R7, SR_CTAID.X ;  /* 0x0000000000077919 */ /* 0x000e2e0000002500 */
[----:B------:R-:W1:Y:S01]  /*0020*/  LDC.64 R4, c[0x0][0x390] ;  /* 0x0000e400ff047b82 */ /* 0x000e620000000a00 */
[----:B------:R-:W2:Y:S01]  /*0030*/  LDCU.64 UR4, c[0x0][0x358] ;  /* 0x00006b00ff0477ac */ /* 0x000ea20008000a00 */
[----:B------:R-:W3:Y:S01]  /*0040*/  S2R R9, SR_TID.Y ;  /* 0x0000000000097919 */ /* 0x000ee20000002200 */
[----:B------:R-:W3:Y:S05]  /*0050*/  S2R R6, SR_TID.X ;  /* 0x0000000000067919 */ /* 0x000eea0000002100 */
[----:B------:R-:W4:Y:S01]  /*0060*/  LDC.64 R2, c[0x0][0x380] ;  /* 0x0000e000ff027b82 */ /* 0x000f220000000a00 */
[----:B0-----:R-:W-:-:S04]  /*0070*/  IMAD R11, R7, 0x19, RZ ;  /* 0x00000019070b7824 */ /* 0x001fc800078e02ff */
[----:B-1----:R-:W-:-:S04]  /*0080*/  IMAD.WIDE R4, R11, 0x4, R4 ;  /* 0x000000040b047825 */ /* 0x002fc800078e0204 */
[----:B---3--:R-:W-:Y:S01]  /*0090*/  IMAD R6, R9, 0x1c, R6 ;  /* 0x0000001c09067824 */ /* 0x008fe200078e0206 */
[----:B--2---:R-:W2:Y:S03]  /*00a0*/  LDG.E R17, desc[UR4][R4.64] ;  /* 0x0000000404117981 */ /* 0x004ea6000c1e1900 */
[----:B----4-:R-:W-:Y:S01]  /*00b0*/  IMAD.WIDE.U32 R2, R6, 0x4, R2 ;  /* 0x0000000406027825 */ /* 0x010fe200078e0002 */
[----:B------:R-:W3:Y:S04]  /*00c0*/  LDG.E R14, desc[UR4][R4.64+0x4] ;  /* 0x00000404040e7981 */ /* 0x000ee8000c1e1900 */
[----:B------:R-:W2:Y:S04]  /*00d0*/  LDG.E R0, desc[UR4][R2.64] ;  /* 0x0000000402007981 */ /* 0x000ea8000c1e1900 */
[----:B------:R-:W3:Y:S04]  /*00e0*/  LDG.E R19, desc[UR4][R2.64+0x4] ;  /* 0x0000040402137981 */ /* 0x000ee8000c1e1900 */
[----:B------:R-:W4:Y:S04]  /*00f0*/  LDG.E R24, desc[UR4][R4.64+0x8] ;  /* 0x0000080404187981 */ /* 0x000f28000c1e1900 */
[----:B------:R-:W4:Y:S04]  /*0100*/  LDG.E R29, desc[UR4][R2.64+0x8] ;  /* 0x00000804021d7981 */ /* 0x000f28000c1e1900 */
[----:B------:R-:W5:Y:S04]  /*0110*/  LDG.E R11, desc[UR4][R4.64+0xc] ;  /* 0x00000c04040b7981 */ /* 0x000f68000c1e1900 */
        /* <DEDUP_REMOVED lines=13> */
[----:B------:R-:W5:Y:S01]  /*01f0*/  LDG.E R26, desc[UR4][R2.64+0x1d0] ;  /* 0x0001d004021a7981 */ /* 0x000f62000c1e1900 */
[----:B--2---:R-:W-:-:S04]  /*0200*/  FFMA R0, R0, R17, RZ ;  /* 0x0000001100007223 */ /* 0x004fc800000000ff */
[----:B---3--:R-:W-:Y:S02]  /*0210*/  FFMA R0, R19, R14, R0 ;  /* 0x0000000e13007223 */ /* 0x008fe40000000000 */
[----:B------:R-:W2:Y:S04]  /*0220*/  LDG.E R14, desc[UR4][R4.64+0x28] ;  /* 0x00002804040e7981 */ /* 0x000ea8000c1e1900 */
[----:B------:R-:W2:Y:S01]  /*0230*/  LDG.E R19, desc[UR4][R2.64+0xe0] ;  /* 0x0000e00402137981 */ /* 0x000ea2000c1e1900 */
[----:B----4-:R-:W-:-:S03]  /*0240*/  FFMA R29, R29, R24, R0 ;  /* 0x000000181d1d7223 */ /* 0x010fc60000000000 */
[----:B------:R-:W3:Y:S01]  /*0250*/  LDG.E R0, desc[UR4][R4.64+0x2c] ;  /* 0x00002c0404007981 */ /* 0x000ee2000c1e1900 */
[----:B-----5:R-:W-:-:S03]  /*0260*/  FFMA R12, R12, R11, R29 ;  /* 0x0000000b0c0c7223 */ /* 0x020fc6000000001d */
[----:B------:R-:W3:Y:S04]  /*0270*/  LDG.E R11, desc[UR4][R2.64+0xe4] ;  /* 0x0000e404020b7981 */ /* 0x000ee8000c1e1900 */
[----:B------:R-:W4:Y:S01]  /*0280*/  LDG.E R29, desc[UR4][R2.64+0x1cc] ;  /* 0x0001cc04021d7981 */ /* 0x000f22000c1e1900 */
[----:B------:R-:W-:-:S03]  /*0290*/  FFMA R17, R13, R8, R12 ;  /* 0x000000080d117223 */ /* 0x000fc6000000000c */
[----:B------:R-:W5:Y:S04]  /*02a0*/  LDG.E R8, desc[UR4][R4.64+0x30] ;  /* 0x0000300404087981 */ /* 0x000f68000c1e1900 */
[----:B------:R-:W5:Y:S01]  /*02b0*/  LDG.E R13, desc[UR4][R2.64+0xe8] ;  /* 0x0000e804020d7981 */ /* 0x000f62000c1e1900 */
[----:B------:R-:W-:-:S03]  /*02c0*/  FFMA R24, R10, R15, R17 ;  /* 0x0000000f0a187223 */ /* 0x000fc60000000011 */
[----:B------:R-:W4:Y:S04]  /*02d0*/  LDG.E R10, desc[UR4][R4.64+0x34] ;  /* 0x00003404040a7981 */ /* 0x000f28000c1e1900 */
[----:B------:R-:W4:Y:S04]  /*02e0*/  LDG.E R15, desc[UR4][R2.64+0xec] ;  /* 0x0000ec04020f7981 */ /* 0x000f28000c1e1900 */
[----:B------:R-:W4:Y:S04]  /*02f0*/  LDG.E R12, desc[UR4][R4.64+0x38] ;  /* 0x00003804040c7981 */ /* 0x000f28000c1e1900 */
[----:B------:R-:W4:Y:S01]  /*0300*/  LDG.E R17, desc[UR4][R2.64+0xf0] ;  /* 0x0000f00402117981 */ /* 0x000f22000c1e1900 */
[----:B------:R-:W-:-:S03]  /*0310*/  FFMA R16, R21, R16, R24 ;  /* 0x0000001015107223 */ /* 0x000fc60000000018 */
[----:B------:R-:W4:Y:S01]  /*0320*/  LDG.E R21, desc[UR4][R2.64+0x150] ;  /* 0x0001500402157981 */ /* 0x000f22000c1e1900 */
[----:B------:R-:W-:-:S03]  /*0330*/  FFMA R22, R27, R22, R16 ;  /* 0x000000161b167223 */ /* 0x000fc60000000010 */
[----:B------:R-:W4:Y:S01]  /*0340*/  LDG.E R16, desc[UR4][R4.64+0x3c] ;  /* 0x00003c0404107981 */ /* 0x000f22000c1e1900 */
[----:B------:R-:W-:-:S03]  /*0350*/  FFMA R22, R23, R18, R22 ;  /* 0x0000001217167223 */ /* 0x000fc60000000016 */
[----:B------:R-:W4:Y:S04]  /*0360*/  LDG.E R23, desc[UR4][R4.64+0x40] ;  /* 0x0000400404177981 */ /* 0x000f28000c1e1900 */
[----:B------:R-:W4:Y:S01]  /*0370*/  LDG.E R18, desc[UR4][R2.64+0x154] ;  /* 0x0001540402127981 */ /* 0x000f22000c1e1900 */
[----:B------:R-:W-:-:S03]  /*0380*/  FFMA R22, R25, R20, R22 ;  /* 0x0000001419167223 */ /* 0x000fc60000000016 */
[----:B------:R-:W4:Y:S04]  /*0390*/  LDG.E R25, desc[UR4][R4.64+0x44] ;  /* 0x0000440404197981 */ /* 0x000f28000c1e1900 */
[----:B------:R-:W4:Y:S04]  /*03a0*/  LDG.E R20, desc[UR4][R2.64+0x158] ;  /* 0x0001580402147981 */ /* 0x000f28000c1e1900 */
[----:B------:R-:W4:Y:S04]  /*03b0*/  LDG.E R27, desc[UR4][R2.64+0x1c8] ;  /* 0x0001c804021b7981 */ /* 0x000f28000c1e1900 */
[----:B------:R-:W4:Y:S01]  /*03c0*/  LDG.E R24, desc[UR4][R4.64+0x60] ;  /* 0x0000600404187981 */ /* 0x000f22000c1e1900 */
[----:B--2---:R-:W-:-:S03]  /*03d0*/  FFMA R22, R19, R14, R22 ;  /* 0x0000000e13167223 */ /* 0x004fc60000000016 */
[----:B------:R-:W2:Y:S04]  /*03e0*/  LDG.E R14, desc[UR4][R4.64+0x48] ;  /* 0x00004804040e7981 */ /* 0x000ea8000c1e1900 */
[----:B------:R-:W2:Y:S01]  /*03f0*/  LDG.E R19, desc[UR4][R2.64+0x15c] ;  /* 0x00015c0402137981 */ /* 0x000ea2000c1e1900 */
[----:B---3--:R-:W-:-:S03]  /*0400*/  FFMA R22, R11, R0, R22 ;  /* 0x000000000b167223 */ /* 0x008fc60000000016 */
[----:B------:R-:W3:Y:S04]  /*0410*/  LDG.E R11, desc[UR4][R4.64+0x4c] ;  /* 0x00004c04040b7981 */ /* 0x000ee8000c1e1900 */
[----:B------:R-:W3:Y:S01]  /*0420*/  LDG.E R0, desc[UR4][R2.64+0x160] ;  /* 0x0001600402007981 */ /* 0x000ee2000c1e1900 */
[----:B-----5:R-:W-:-:S03]  /*0430*/  FFMA R22, R13, R8, R22 ;  /* 0x000000080d167223 */ /* 0x020fc60000000016 */
[----:B------:R-:W5:Y:S04]  /*0440*/  LDG.E R13, desc[UR4][R4.64+0x50] ;  /* 0x00005004040d7981 */ /* 0x000f68000c1e1900 */
[----:B------:R-:W5:Y:S01]  /*0450*/  LDG.E R8, desc[UR4][R2.64+0x1c0] ;  /* 0x0001c00402087981 */ /* 0x000f62000c1e1900 */
[----:B----4-:R-:W-:-:S03]  /*0460*/  FFMA R22, R15, R10, R22 ;  /* 0x0000000a0f167223 */ /* 0x010fc60000000016 */
[----:B------:R-:W4:Y:S04]  /*0470*/  LDG.E R15, desc[UR4][R4.64+0x54] ;  /* 0x00005404040f7981 */ /* 0x000f28000c1e1900 */
[----:B------:R-:W4:Y:S01]  /*0480*/  LDG.E R10, desc[UR4][R2.64+0x1c4] ;  /* 0x0001c404020a7981 */ /* 0x000f22000c1e1900 */
[----:B------:R-:W-:-:S03]  /*0490*/  FFMA R28, R17, R12, R22 ;  /* 0x0000000c111c7223 */ /* 0x000fc60000000016 */
[----:B------:R-:W4:Y:S04]  /*04a0*/  LDG.E R12, desc[UR4][R4.64+0x58] ;  /* 0x00005804040c7981 */ /* 0x000f28000c1e1900 */
[----:B------:R-:W4:Y:S01]  /*04b0*/  LDG.E R22, desc[UR4][R4.64+0x5c] ;  /* 0x00005c0404167981 */ /* 0x000f22000c1e1900 */
[----:B------:R-:W-:Y:S02]  /*04c0*/  FFMA R21, R21, R16, R28 ;  /* 0x0000001015157223 */ /* 0x000fe4000000001c */
[----:B------:R-:W0:Y:S02]  /*04d0*/  LDC.64 R16, c[0x0][0x388] ;  /* 0x0000e200ff107b82 */ /* 0x000e240000000a00 */
[----:B------:R-:W-:-:S04]  /*04e0*/  FFMA R21, R18, R23, R21 ;  /* 0x0000001712157223 */ /* 0x000fc80000000015 */
[----:B------:R-:W-:Y:S01]  /*04f0*/  FFMA R20, R20, R25, R21 ;  /* 0x0000001914147223 */ /* 0x000fe20000000015 */
[----:B------:R-:W-:-:S04]  /*0500*/  IMAD R6, R9, -0x4, R6 ;  /* 0xfffffffc09067824 */ /* 0x000fc800078e0206 */
[----:B------:R-:W-:-:S04]  /*0510*/  IMAD R7, R7, 0x240, R6 ;  /* 0x0000024007077824 */ /* 0x000fc800078e0206 */
[----:B0-----:R-:W-:-:S04]  /*0520*/  IMAD.WIDE R16, R7, 0x4, R16 ;  /* 0x0000000407107825 */ /* 0x001fc800078e0210 */
[----:B--2---:R-:W-:-:S04]  /*0530*/  FFMA R19, R19, R14, R20 ;  /* 0x0000000e13137223 */ /* 0x004fc80000000014 */
[----:B---3--:R-:W-:-:S04]  /*0540*/  FFMA R11, R0, R11, R19 ;  /* 0x0000000b000b7223 */ /* 0x008fc80000000013 */
[----:B-----5:R-:W-:-:S04]  /*0550*/  FFMA R11, R8, R13, R11 ;  /* 0x0000000d080b7223 */ /* 0x020fc8000000000b */
[----:B----4-:R-:W-:-:S04]  /*0560*/  FFMA R10, R10, R15, R11 ;  /* 0x0000000f0a0a7223 */ /* 0x010fc8000000000b */
[----:B------:R-:W-:-:S04]  /*0570*/  FFMA R10, R27, R12, R10 ;  /* 0x0000000c1b0a7223 */ /* 0x000fc8000000000a */
[----:B------:R-:W-:-:S04]  /*0580*/  FFMA R29, R29, R22, R10 ;  /* 0x000000161d1d7223 */ /* 0x000fc8000000000a */
[----:B------:R-:W-:-:S05]  /*0590*/  FFMA R29, R26, R24, R29 ;  /* 0x000000181a1d7223 */ /* 0x000fca000000001d */
[----:B------:R-:W-:Y:S01]  /*05a0*/  STG.E desc[UR4][R16.64], R29 ;  /* 0x0000001d10007986 */ /* 0x000fe2000c101904 */
[----:B------:R-:W-:Y:S05]  /*05b0*/  EXIT ;  /* 0x000000000000794d */ /* 0x000fea0003800000 */
.L_x_8:
        /* <DEDUP_REMOVED lines=12> */
.L_x_12:


//--------------------- .nv.shared.reserved.0     --------------------------
	.section	.nv.shared.reserved.0,"aw",@nobits
	.weak		__nv_reservedSMEM_offset_0_alias
	.size		__nv_reservedSMEM_offset_0_alias, 0, 64
	.other		__nv_reservedSMEM_offset_0_alias,@"STO_CUDA_RESERVED_SHARED STV_DEFAULT"
__nv_reservedSMEM_offset_0_alias:
	.zero		0
	.zero		64


//--------------------- .nv.constant0._Z19kernel_conv_sigmoidPfS_ --------------------------
	.section	.nv.constant0._Z19kernel_conv_sigmoidPfS_,"a",@progbits
	.sectionflags	@""
	.align	4
.nv.constant0._Z19kernel_conv_sigmoidPfS_:
	.zero		912


//--------------------- .nv.constant0._Z16kernel_conv_biasPfS_ --------------------------
	.section	.nv.constant0._Z16kernel_conv_biasPfS_,"a",@progbits
	.sectionflags	@""
	.align	4
.nv.constant0._Z16kernel_conv_biasPfS_:
	.zero		912


//--------------------- .nv.constant0._Z18kernel_conv_filterPfS_S_ --------------------------
	.section	.nv.constant0._Z18kernel_conv_filterPfS_S_,"a",@progbits
	.sectionflags	@""
	.align	4
.nv.constant0._Z18kernel_conv_filterPfS_S_:
	.zero		920


//--------------------- SYMBOLS --------------------------

	.type		.nv.reservedSmem.offset0,@object
	.size		.nv.reservedSmem.offset0,0x4
